//
// Generated by NVIDIA NVVM Compiler
//
// Compiler Build ID: CL-36424714
// Cuda compilation tools, release 13.0, V13.0.88
// Based on NVVM 20.0.0
//

.version 9.0
.target sm_100
.address_size 64

	// .globl	_Z15histogramKernelPKcPjjii
.extern .shared .align 16 .b8 smem[];

.visible .entry _Z15histogramKernelPKcPjjii(
	.param .u64 .ptr .align 1 _Z15histogramKernelPKcPjjii_param_0,
	.param .u64 .ptr .align 1 _Z15histogramKernelPKcPjjii_param_1,
	.param .u32 _Z15histogramKernelPKcPjjii_param_2,
	.param .u32 _Z15histogramKernelPKcPjjii_param_3,
	.param .u32 _Z15histogramKernelPKcPjjii_param_4
)
{
	.reg .pred 	%p<38>;
	.reg .b16 	%rs<17>;
	.reg .b32 	%r<174>;
	.reg .b64 	%rd<9>;

	ld.param.u64 	%rd4, [_Z15histogramKernelPKcPjjii_param_0];
	ld.param.u64 	%rd5, [_Z15histogramKernelPKcPjjii_param_1];
	ld.param.u32 	%r23, [_Z15histogramKernelPKcPjjii_param_2];
	ld.param.u32 	%r24, [_Z15histogramKernelPKcPjjii_param_3];
	ld.param.u32 	%r25, [_Z15histogramKernelPKcPjjii_param_4];
	shl.b32 	%r1, %r25, 5;
	mov.u32 	%r173, %tid.x;
	setp.ge.s32 	%p1, %r173, %r1;
	@%p1 bra 	$L__BB0_3;
	mov.u32 	%r3, %ntid.x;
	mov.u32 	%r171, %r173;
$L__BB0_2:
	shl.b32 	%r26, %r171, 2;
	mov.u32 	%r27, smem;
	add.s32 	%r28, %r27, %r26;
	mov.b32 	%r29, 0;
	st.shared.u32 	[%r28], %r29;
	add.s32 	%r171, %r171, %r3;
	setp.lt.s32 	%p2, %r171, %r1;
	@%p2 bra 	$L__BB0_2;
$L__BB0_3:
	bar.sync 	0;
	mov.u32 	%r31, %ctaid.x;
	mov.u32 	%r6, %ntid.x;
	mad.lo.s32 	%r32, %r31, %r6, %r173;
	shl.b32 	%r7, %r32, 7;
	and.b32  	%r8, %r173, 31;
	add.s32 	%r9, %r25, %r24;
	cvta.to.global.u64 	%rd1, %rd4;
	mov.b32 	%r172, 0;
$L__BB0_4:
	add.s32 	%r11, %r172, %r7;
	setp.ge.u32 	%p3, %r11, %r23;
	cvt.s64.s32 	%rd6, %r11;
	add.s64 	%rd2, %rd1, %rd6;
	@%p3 bra 	$L__BB0_7;
	ld.global.u8 	%rs1, [%rd2];
	cvt.u32.u16 	%r33, %rs1;
	and.b32  	%r12, %r33, 255;
	setp.lt.s32 	%p4, %r12, %r24;
	setp.le.s32 	%p5, %r9, %r12;
	or.pred  	%p6, %p4, %p5;
	@%p6 bra 	$L__BB0_7;
	sub.s32 	%r34, %r12, %r24;
	shl.b32 	%r35, %r34, 7;
	shl.b32 	%r36, %r8, 2;
	or.b32  	%r37, %r35, %r36;
	mov.u32 	%r38, smem;
	add.s32 	%r39, %r38, %r37;
	atom.shared.add.u32 	%r40, [%r39], 1;
$L__BB0_7:
	add.s32 	%r41, %r11, 1;
	setp.ge.u32 	%p7, %r41, %r23;
	@%p7 bra 	$L__BB0_10;
	ld.global.u8 	%rs3, [%rd2+1];
	cvt.u32.u16 	%r42, %rs3;
	and.b32  	%r13, %r42, 255;
	setp.lt.s32 	%p8, %r13, %r24;
	setp.le.s32 	%p9, %r9, %r13;
	or.pred  	%p10, %p8, %p9;
	@%p10 bra 	$L__BB0_10;
	sub.s32 	%r43, %r13, %r24;
	shl.b32 	%r44, %r43, 7;
	shl.b32 	%r45, %r8, 2;
	or.b32  	%r46, %r44, %r45;
	mov.u32 	%r47, smem;
	add.s32 	%r48, %r47, %r46;
	atom.shared.add.u32 	%r49, [%r48], 1;
$L__BB0_10:
	add.s32 	%r50, %r11, 2;
	setp.ge.u32 	%p11, %r50, %r23;
	@%p11 bra 	$L__BB0_13;
	ld.global.u8 	%rs5, [%rd2+2];
	cvt.u32.u16 	%r51, %rs5;
	and.b32  	%r14, %r51, 255;
	setp.lt.s32 	%p12, %r14, %r24;
	setp.le.s32 	%p13, %r9, %r14;
	or.pred  	%p14, %p12, %p13;
	@%p14 bra 	$L__BB0_13;
	sub.s32 	%r52, %r14, %r24;
	shl.b32 	%r53, %r52, 7;
	shl.b32 	%r54, %r8, 2;
	or.b32  	%r55, %r53, %r54;
	mov.u32 	%r56, smem;
	add.s32 	%r57, %r56, %r55;
	atom.shared.add.u32 	%r58, [%r57], 1;
$L__BB0_13:
	add.s32 	%r59, %r11, 3;
	setp.ge.u32 	%p15, %r59, %r23;
	@%p15 bra 	$L__BB0_16;
	ld.global.u8 	%rs7, [%rd2+3];
	cvt.u32.u16 	%r60, %rs7;
	and.b32  	%r15, %r60, 255;
	setp.lt.s32 	%p16, %r15, %r24;
	setp.le.s32 	%p17, %r9, %r15;
	or.pred  	%p18, %p16, %p17;
	@%p18 bra 	$L__BB0_16;
	sub.s32 	%r61, %r15, %r24;
	shl.b32 	%r62, %r61, 7;
	shl.b32 	%r63, %r8, 2;
	or.b32  	%r64, %r62, %r63;
	mov.u32 	%r65, smem;
	add.s32 	%r66, %r65, %r64;
	atom.shared.add.u32 	%r67, [%r66], 1;
$L__BB0_16:
	add.s32 	%r68, %r11, 4;
	setp.ge.u32 	%p19, %r68, %r23;
	@%p19 bra 	$L__BB0_19;
	ld.global.u8 	%rs9, [%rd2+4];
	cvt.u32.u16 	%r69, %rs9;
	and.b32  	%r16, %r69, 255;
	setp.lt.s32 	%p20, %r16, %r24;
	setp.le.s32 	%p21, %r9, %r16;
	or.pred  	%p22, %p20, %p21;
	@%p22 bra 	$L__BB0_19;
	sub.s32 	%r70, %r16, %r24;
	shl.b32 	%r71, %r70, 7;
	shl.b32 	%r72, %r8, 2;
	or.b32  	%r73, %r71, %r72;
	mov.u32 	%r74, smem;
	add.s32 	%r75, %r74, %r73;
	atom.shared.add.u32 	%r76, [%r75], 1;
$L__BB0_19:
	add.s32 	%r77, %r11, 5;
	setp.ge.u32 	%p23, %r77, %r23;
	@%p23 bra 	$L__BB0_22;
	ld.global.u8 	%rs11, [%rd2+5];
	cvt.u32.u16 	%r78, %rs11;
	and.b32  	%r17, %r78, 255;
	setp.lt.s32 	%p24, %r17, %r24;
	setp.le.s32 	%p25, %r9, %r17;
	or.pred  	%p26, %p24, %p25;
	@%p26 bra 	$L__BB0_22;
	sub.s32 	%r79, %r17, %r24;
	shl.b32 	%r80, %r79, 7;
	shl.b32 	%r81, %r8, 2;
	or.b32  	%r82, %r80, %r81;
	mov.u32 	%r83, smem;
	add.s32 	%r84, %r83, %r82;
	atom.shared.add.u32 	%r85, [%r84], 1;
$L__BB0_22:
	add.s32 	%r86, %r11, 6;
	setp.ge.u32 	%p27, %r86, %r23;
	@%p27 bra 	$L__BB0_25;
	ld.global.u8 	%rs13, [%rd2+6];
	cvt.u32.u16 	%r87, %rs13;
	and.b32  	%r18, %r87, 255;
	setp.lt.s32 	%p28, %r18, %r24;
	setp.le.s32 	%p29, %r9, %r18;
	or.pred  	%p30, %p28, %p29;
	@%p30 bra 	$L__BB0_25;
	sub.s32 	%r88, %r18, %r24;
	shl.b32 	%r89, %r88, 7;
	shl.b32 	%r90, %r8, 2;
	or.b32  	%r91, %r89, %r90;
	mov.u32 	%r92, smem;
	add.s32 	%r93, %r92, %r91;
	atom.shared.add.u32 	%r94, [%r93], 1;
$L__BB0_25:
	add.s32 	%r95, %r11, 7;
	setp.ge.u32 	%p31, %r95, %r23;
	@%p31 bra 	$L__BB0_28;
	ld.global.u8 	%rs15, [%rd2+7];
	cvt.u32.u16 	%r96, %rs15;
	and.b32  	%r19, %r96, 255;
	setp.lt.s32 	%p32, %r19, %r24;
	setp.le.s32 	%p33, %r9, %r19;
	or.pred  	%p34, %p32, %p33;
	@%p34 bra 	$L__BB0_28;
	sub.s32 	%r97, %r19, %r24;
	shl.b32 	%r98, %r97, 7;
	shl.b32 	%r99, %r8, 2;
	or.b32  	%r100, %r98, %r99;
	mov.u32 	%r101, smem;
	add.s32 	%r102, %r101, %r100;
	atom.shared.add.u32 	%r103, [%r102], 1;
$L__BB0_28:
	add.s32 	%r172, %r172, 8;
	setp.ne.s32 	%p35, %r172, 128;
	@%p35 bra 	$L__BB0_4;
	bar.sync 	0;
	setp.ge.s32 	%p36, %r173, %r25;
	@%p36 bra 	$L__BB0_32;
	cvta.to.global.u64 	%rd3, %rd5;
	mov.u32 	%r105, smem;
$L__BB0_31:
	shl.b32 	%r104, %r173, 7;
	add.s32 	%r106, %r105, %r104;
	ld.shared.v4.u32 	{%r107, %r108, %r109, %r110}, [%r106];
	add.s32 	%r111, %r108, %r107;
	add.s32 	%r112, %r109, %r111;
	add.s32 	%r113, %r110, %r112;
	ld.shared.v4.u32 	{%r114, %r115, %r116, %r117}, [%r106+16];
	add.s32 	%r118, %r114, %r113;
	add.s32 	%r119, %r115, %r118;
	add.s32 	%r120, %r116, %r119;
	add.s32 	%r121, %r117, %r120;
	ld.shared.v4.u32 	{%r122, %r123, %r124, %r125}, [%r106+32];
	add.s32 	%r126, %r122, %r121;
	add.s32 	%r127, %r123, %r126;
	add.s32 	%r128, %r124, %r127;
	add.s32 	%r129, %r125, %r128;
	ld.shared.v4.u32 	{%r130, %r131, %r132, %r133}, [%r106+48];
	add.s32 	%r134, %r130, %r129;
	add.s32 	%r135, %r131, %r134;
	add.s32 	%r136, %r132, %r135;
	add.s32 	%r137, %r133, %r136;
	ld.shared.v4.u32 	{%r138, %r139, %r140, %r141}, [%r106+64];
	add.s32 	%r142, %r138, %r137;
	add.s32 	%r143, %r139, %r142;
	add.s32 	%r144, %r140, %r143;
	add.s32 	%r145, %r141, %r144;
	ld.shared.v4.u32 	{%r146, %r147, %r148, %r149}, [%r106+80];
	add.s32 	%r150, %r146, %r145;
	add.s32 	%r151, %r147, %r150;
	add.s32 	%r152, %r148, %r151;
	add.s32 	%r153, %r149, %r152;
	ld.shared.v4.u32 	{%r154, %r155, %r156, %r157}, [%r106+96];
	add.s32 	%r158, %r154, %r153;
	add.s32 	%r159, %r155, %r158;
	add.s32 	%r160, %r156, %r159;
	add.s32 	%r161, %r157, %r160;
	ld.shared.v4.u32 	{%r162, %r163, %r164, %r165}, [%r106+112];
	add.s32 	%r166, %r162, %r161;
	add.s32 	%r167, %r163, %r166;
	add.s32 	%r168, %r164, %r167;
	add.s32 	%r169, %r165, %r168;
	mul.wide.s32 	%rd7, %r173, 4;
	add.s64 	%rd8, %rd3, %rd7;
	atom.global.add.u32 	%r170, [%rd8], %r169;
	add.s32 	%r173, %r173, %r6;
	setp.lt.s32 	%p37, %r173, %r25;
	@%p37 bra 	$L__BB0_31;
$L__BB0_32:
	ret;

}


// ===== COMPILED SASS (sm_100) =====

	.target	sm_100

	.elftype	@"ET_EXEC"


//--------------------- .note.nv.tkinfo           --------------------------
	.section	.note.nv.tkinfo,"",@"SHT_NOTE"
	.sectionflags	@"SHF_NOTE_NV_TKINFO"
	.tkinfo
        /*0018*/ 	.word	0x00000002
        /*0030*/ 	.string	""
        /*0030*/ 	.string	"ptxas"
        /*0030*/ 	.string	"Cuda compilation tools, release 13.0, V13.0.88"
        /*0030*/ 	.string	"Build cuda_13.0.r13.0/compiler.36424714_0"
        /*0030*/ 	.string	"-arch sm_100 -m 64 "



//--------------------- .note.nv.cuinfo           --------------------------
	.section	.note.nv.cuinfo,"",@"SHT_NOTE"
	.sectionflags	@"SHF_NOTE_NV_CUINFO"
        /*0018*/ 	.short	0x0002
        /*001a*/ 	.short	0x0064
        /*001c*/ 	.short	0x0082
	.zero		2


//--------------------- .nv.info                  --------------------------
	.section	.nv.info,"",@"SHT_CUDA_INFO"
	.align	4


	//----- nvinfo : EIATTR_REGCOUNT
	.align		4
        /*0000*/ 	.byte	0x04, 0x2f
        /*0002*/ 	.short	(.L_1 - .L_0)
	.align		4
.L_0:
        /*0004*/ 	.word	index@(_Z15histogramKernelPKcPjjii)
        /*0008*/ 	.word	0x00000020


	//----- nvinfo : EIATTR_FRAME_SIZE
	.align		4
.L_1:
        /*000c*/ 	.byte	0x04, 0x11
        /*000e*/ 	.short	(.L_3 - .L_2)
	.align		4
.L_2:
        /*0010*/ 	.word	index@(_Z15histogramKernelPKcPjjii)
        /*0014*/ 	.word	0x00000000


	//----- nvinfo : EIATTR_MIN_STACK_SIZE
	.align		4
.L_3:
        /*0018*/ 	.byte	0x04, 0x12
        /*001a*/ 	.short	(.L_5 - .L_4)
	.align		4
.L_4:
        /*001c*/ 	.word	index@(_Z15histogramKernelPKcPjjii)
        /*0020*/ 	.word	0x00000000
.L_5:


//--------------------- .nv.compat                --------------------------
	.section	.nv.compat,"",@"SHT_CUDA_COMPAT_INFO"
	.align	4
        /*0000*/ 	.byte	0x02, 0x09, 0x00, 0x00, 0x02, 0x02, 0x01, 0x00, 0x02, 0x05, 0x05, 0x00, 0x03, 0x07, 0x01, 0x01
        /*0010*/ 	.byte	0x02, 0x03, 0x00, 0x00, 0x02, 0x06, 0x01, 0x00, 0x04, 0x0b, 0x08, 0x00, 0x09, 0x00, 0x00, 0x00
        /*0020*/ 	.byte	0x00, 0x00, 0x00, 0x00


//--------------------- .nv.info._Z15histogramKernelPKcPjjii --------------------------
	.section	.nv.info._Z15histogramKernelPKcPjjii,"",@"SHT_CUDA_INFO"
	.sectionflags	@""
	.align	4


	//----- nvinfo : EIATTR_CUDA_API_VERSION
	.align		4
        /*0000*/ 	.byte	0x04, 0x37
        /*0002*/ 	.short	(.L_7 - .L_6)
.L_6:
        /*0004*/ 	.word	0x00000082


	//----- nvinfo : EIATTR_KPARAM_INFO
	.align		4
.L_7:
        /*0008*/ 	.byte	0x04, 0x17
        /*000a*/ 	.short	(.L_9 - .L_8)
.L_8:
        /*000c*/ 	.word	0x00000000
        /*0010*/ 	.short	0x0004
        /*0012*/ 	.short	0x0018
        /*0014*/ 	.byte	0x00, 0xf0, 0x11, 0x00


	//----- nvinfo : EIATTR_KPARAM_INFO
	.align		4
.L_9:
        /*0018*/ 	.byte	0x04, 0x17
        /*001a*/ 	.short	(.L_11 - .L_10)
.L_10:
        /*001c*/ 	.word	0x00000000
        /*0020*/ 	.short	0x0003
        /*0022*/ 	.short	0x0014
        /*0024*/ 	.byte	0x00, 0xf0, 0x11, 0x00


	//----- nvinfo : EIATTR_KPARAM_INFO
	.align		4
.L_11:
        /*0028*/ 	.byte	0x04, 0x17
        /*002a*/ 	.short	(.L_13 - .L_12)
.L_12:
        /*002c*/ 	.word	0x00000000
        /*0030*/ 	.short	0x0002
        /*0032*/ 	.short	0x0010
        /*0034*/ 	.byte	0x00, 0xf0, 0x11, 0x00


	//----- nvinfo : EIATTR_KPARAM_INFO
	.align		4
.L_13:
        /*0038*/ 	.byte	0x04, 0x17
        /*003a*/ 	.short	(.L_15 - .L_14)
.L_14:
        /*003c*/ 	.word	0x00000000
        /*0040*/ 	.short	0x0001
        /*0042*/ 	.short	0x0008
        /*0044*/ 	.byte	0x00, 0xf5, 0x21, 0x00


	//----- nvinfo : EIATTR_KPARAM_INFO
	.align		4
.L_15:
        /*0048*/ 	.byte	0x04, 0x17
        /*004a*/ 	.short	(.L_17 - .L_16)
.L_16:
        /*004c*/ 	.word	0x00000000
        /*0050*/ 	.short	0x0000
        /*0052*/ 	.short	0x0000
        /*0054*/ 	.byte	0x00, 0xf5, 0x21, 0x00


	//----- nvinfo : EIATTR_SPARSE_MMA_MASK
	.align		4
.L_17:
        /*0058*/ 	.byte	0x03, 0x50
        /*005a*/ 	.short	0x0000


	//----- nvinfo : EIATTR_MAXREG_COUNT
	.align		4
        /*005c*/ 	.byte	0x03, 0x1b
        /*005e*/ 	.short	0x00ff


	//----- nvinfo : EIATTR_NUM_BARRIERS
	.align		4
        /*0060*/ 	.byte	0x02, 0x4c
        /*0062*/ 	.byte	0x01
	.zero		1


	//----- nvinfo : EIATTR_MERCURY_ISA_VERSION
	.align		4
        /*0064*/ 	.byte	0x03, 0x5f
        /*0066*/ 	.short	0x0101


	//----- nvinfo : EIATTR_VRC_CTA_INIT_COUNT
	.align		4
        /*0068*/ 	.byte	0x02, 0x4a
	.zero		1
	.zero		1


	//----- nvinfo : EIATTR_EXIT_INSTR_OFFSETS
	.align		4
        /*006c*/ 	.byte	0x04, 0x1c
        /*006e*/ 	.short	(.L_19 - .L_18)


	//   ....[0]....
.L_18:
        /*0070*/ 	.word	0x00000a60


	//   ....[1]....
        /*0074*/ 	.word	0x00000c90


	//----- nvinfo : EIATTR_CRS_STACK_SIZE
	.align		4
.L_19:
        /*0078*/ 	.byte	0x04, 0x1e
        /*007a*/ 	.short	(.L_21 - .L_20)
.L_20:
        /*007c*/ 	.word	0x00000000


	//----- nvinfo : EIATTR_CBANK_PARAM_SIZE
	.align		4
.L_21:
        /*0080*/ 	.byte	0x03, 0x19
        /*0082*/ 	.short	0x001c


	//----- nvinfo : EIATTR_PARAM_CBANK
	.align		4
        /*0084*/ 	.byte	0x04, 0x0a
        /*0086*/ 	.short	(.L_23 - .L_22)
	.align		4
.L_22:
        /*0088*/ 	.word	index@(.nv.constant0._Z15histogramKernelPKcPjjii)
        /*008c*/ 	.short	0x0380
        /*008e*/ 	.short	0x001c


	//----- nvinfo : EIATTR_SW_WAR
	.align		4
.L_23:
        /*0090*/ 	.byte	0x04, 0x36
        /*0092*/ 	.short	(.L_25 - .L_24)
.L_24:
        /*0094*/ 	.word	0x00000008
.L_25:


//--------------------- .nv.callgraph             --------------------------
	.section	.nv.callgraph,"",@"SHT_CUDA_CALLGRAPH"
	.align	4
	.sectionentsize	8
	.align		4
        /*0000*/ 	.word	0x00000000
	.align		4
        /*0004*/ 	.word	0xffffffff
	.align		4
        /*0008*/ 	.word	0x00000000
	.align		4
        /*000c*/ 	.word	0xfffffffe
	.align		4
        /*0010*/ 	.word	0x00000000
	.align		4
        /*0014*/ 	.word	0xfffffffd
	.align		4
        /*0018*/ 	.word	0x00000000
	.align		4
        /*001c*/ 	.word	0xfffffffc


//--------------------- .text._Z15histogramKernelPKcPjjii --------------------------
	.section	.text._Z15histogramKernelPKcPjjii,"ax",@progbits
	.align	128
        .global         _Z15histogramKernelPKcPjjii
        .type           _Z15histogramKernelPKcPjjii,@function
        .size           _Z15histogramKernelPKcPjjii,(.L_x_22 - _Z15histogramKernelPKcPjjii)
        .other          _Z15histogramKernelPKcPjjii,@"STO_CUDA_ENTRY STV_DEFAULT"
_Z15histogramKernelPKcPjjii:
.text._Z15histogramKernelPKcPjjii:
[----:B------:R-:W-:Y:S01]  /*0000*/  LDC R1, c[0x0][0x37c] ;  /* 0x0000df00ff017b82 */ /* 0x000fe20000000800 */
[----:B------:R-:W0:Y:S01]  /*0010*/  S2R R3, SR_TID.X ;  /* 0x0000000000037919 */ /* 0x000e220000002100 */
[----:B------:R-:W1:Y:S01]  /*0020*/  LDCU UR5, c[0x0][0x398] ;  /* 0x00007300ff0577ac */ /* 0x000e620008000800 */
[----:B------:R-:W-:Y:S01]  /*0030*/  BSSY.RECONVERGENT B0, `(.L_x_0) ;  /* 0x000000e000007945 */ /* 0x000fe20003800200 */
[----:B-1----:R-:W-:-:S06]  /*0040*/  USHF.L.U32 UR4, UR5, 0x5, URZ ;  /* 0x0000000505047899 */ /* 0x002fcc00080006ff */
[----:B0-----:R-:W-:-:S13]  /*0050*/  ISETP.GE.AND P0, PT, R3, UR4, PT ;  /* 0x0000000403007c0c */ /* 0x001fda000bf06270 */
[----:B------:R-:W-:Y:S05]  /*0060*/  @P0 BRA `(.L_x_1) ;  /* 0x0000000000280947 */ /* 0x000fea0003800000 */
[----:B------:R-:W0:Y:S01]  /*0070*/  S2R R5, SR_CgaCtaId ;  /* 0x0000000000057919 */ /* 0x000e220000008800 */
[----:B------:R-:W1:Y:S01]  /*0080*/  LDC R7, c[0x0][0x360] ;  /* 0x0000d800ff077b82 */ /* 0x000e620000000800 */
[----:B------:R-:W-:Y:S01]  /*0090*/  MOV R2, 0x400 ;  /* 0x0000040000027802 */ /* 0x000fe20000000f00 */
[----:B------:R-:W-:-:S03]  /*00a0*/  IMAD.MOV.U32 R0, RZ, RZ, R3 ;  /* 0x000000ffff007224 */ /* 0x000fc600078e0003 */
[----:B0-----:R-:W-:-:S07]  /*00b0*/  LEA R5, R5, R2, 0x18 ;  /* 0x0000000205057211 */ /* 0x001fce00078ec0ff */
.L_x_2:
[----:B------:R-:W-:Y:S02]  /*00c0*/  IMAD R2, R0, 0x4, R5 ;  /* 0x0000000400027824 */ /* 0x000fe400078e0205 */
[----:B-1----:R-:W-:-:S03]  /*00d0*/  IMAD.IADD R0, R7, 0x1, R0 ;  /* 0x0000000107007824 */ /* 0x002fc600078e0200 */
[----:B------:R0:W-:Y:S02]  /*00e0*/  STS [R2], RZ ;  /* 0x000000ff02007388 */ /* 0x0001e40000000800 */
[----:B------:R-:W-:-:S13]  /*00f0*/  ISETP.GE.AND P0, PT, R0, UR4, PT ;  /* 0x0000000400007c0c */ /* 0x000fda000bf06270 */
[----:B0-----:R-:W-:Y:S05]  /*0100*/  @!P0 BRA `(.L_x_2) ;  /* 0xfffffffc00ec8947 */ /* 0x001fea000383ffff */
.L_x_1:
[----:B------:R-:W-:Y:S05]  /*0110*/  BSYNC.RECONVERGENT B0 ;  /* 0x0000000000007941 */ /* 0x000fea0003800200 */
.L_x_0:
[----:B------:R-:W0:Y:S08]  /*0120*/  S2UR UR6, SR_CTAID.X ;  /* 0x00000000000679c3 */ /* 0x000e300000002500 */
[----:B------:R-:W-:Y:S01]  /*0130*/  BAR.SYNC.DEFER_BLOCKING 0x0 ;  /* 0x0000000000007b1d */ /* 0x000fe20000010000 */
[----:B------:R-:W-:-:S05]  /*0140*/  LOP3.LUT R6, R3, 0x1f, RZ, 0xc0, !PT ;  /* 0x0000001f03067812 */ /* 0x000fca00078ec0ff */
[----:B------:R-:W1:Y:S02]  /*0150*/  LDCU UR4, c[0x0][0x394] ;  /* 0x00007280ff0477ac */ /* 0x000e640008000800 */
[----:B------:R-:W0:Y:S01]  /*0160*/  LDC R0, c[0x0][0x360] ;  /* 0x0000d800ff007b82 */ /* 0x000e220000000800 */
[----:B------:R-:W2:Y:S01]  /*0170*/  LDCU.64 UR8, c[0x0][0x358] ;  /* 0x00006b00ff0877ac */ /* 0x000ea20008000a00 */
[----:B------:R-:W3:Y:S06]  /*0180*/  LDCU UR10, c[0x0][0x390] ;  /* 0x00007200ff0a77ac */ /* 0x000eec0008000800 */
[----:B------:R-:W4:Y:S01]  /*0190*/  LDC R2, c[0x0][0x394] ;  /* 0x0000e500ff027b82 */ /* 0x000f220000000800 */
[----:B------:R-:W0:Y:S01]  /*01a0*/  LDCU.64 UR12, c[0x0][0x380] ;  /* 0x00007000ff0c77ac */ /* 0x000e220008000a00 */
[----:B-1----:R-:W-:-:S03]  /*01b0*/  UIADD3 UR5, UPT, UPT, UR5, UR4, URZ ;  /* 0x0000000405057290 */ /* 0x002fc6000fffe0ff */
[----:B------:R-:W-:Y:S01]  /*01c0*/  UMOV UR4, URZ ;  /* 0x000000ff00047c82 */ /* 0x000fe20008000000 */
[----:B0-23--:R-:W-:-:S08]  /*01d0*/  IMAD R9, R0, UR6, R3 ;  /* 0x0000000600097c24 */ /* 0x00dfd0000f8e0203 */
.L_x_19:
[----:B------:R-:W-:Y:S01]  /*01e0*/  LEA R8, R9, UR4, 0x7 ;  /* 0x0000000409087c11 */ /* 0x000fe2000f8e38ff */
[----:B------:R-:W-:Y:S01]  /*01f0*/  UIADD3 UR4, UPT, UPT, UR4, 0x8, URZ ;  /* 0x0000000804047890 */ /* 0x000fe2000fffe0ff */
[----:B------:R-:W-:Y:S02]  /*0200*/  BSSY.RECONVERGENT B0, `(.L_x_3) ;  /* 0x000001d000007945 */ /* 0x000fe40003800200 */
[C---:B------:R-:W-:Y:S01]  /*0210*/  ISETP.GE.U32.AND P0, PT, R8.reuse, UR10, PT ;  /* 0x0000000a08007c0c */ /* 0x040fe2000bf06070 */
[C---:B----4-:R-:W-:Y:S02]  /*0220*/  VIADD R4, R8.reuse, 0x1 ;  /* 0x0000000108047836 */ /* 0x050fe40000000000 */
[C---:B------:R-:W-:Y:S02]  /*0230*/  VIADD R5, R8.reuse, 0x2 ;  /* 0x0000000208057836 */ /* 0x040fe40000000000 */
[----:B0123--:R-:W-:Y:S01]  /*0240*/  VIADD R7, R8, 0x3 ;  /* 0x0000000308077836 */ /* 0x00ffe20000000000 */
[----:B------:R-:W-:Y:S01]  /*0250*/  ISETP.GE.U32.AND P6, PT, R4, UR10, PT ;  /* 0x0000000a04007c0c */ /* 0x000fe2000bfc6070 */
[C---:B------:R-:W-:Y:S01]  /*0260*/  VIADD R4, R8.reuse, 0x4 ;  /* 0x0000000408047836 */ /* 0x040fe20000000000 */
[----:B------:R-:W-:Y:S01]  /*0270*/  ISETP.GE.U32.AND P5, PT, R5, UR10, PT ;  /* 0x0000000a05007c0c */ /* 0x000fe2000bfa6070 */
[C---:B------:R-:W-:Y:S01]  /*0280*/  VIADD R5, R8.reuse, 0x5 ;  /* 0x0000000508057836 */ /* 0x040fe20000000000 */
[----:B------:R-:W-:Y:S01]  /*0290*/  ISETP.GE.U32.AND P4, PT, R7, UR10, PT ;  /* 0x0000000a07007c0c */ /* 0x000fe2000bf86070 */
[----:B------:R-:W-:Y:S01]  /*02a0*/  VIADD R7, R8, 0x6 ;  /* 0x0000000608077836 */ /* 0x000fe20000000000 */
[----:B------:R-:W-:-:S02]  /*02b0*/  ISETP.GE.U32.AND P3, PT, R4, UR10, PT ;  /* 0x0000000a04007c0c */ /* 0x000fc4000bf66070 */
[C---:B------:R-:W-:Y:S02]  /*02c0*/  IADD3 R4, P1, PT, R8.reuse, UR12, RZ ;  /* 0x0000000c08047c10 */ /* 0x040fe4000ff3e0ff */
[----:B------:R-:W-:Y:S02]  /*02d0*/  ISETP.GE.U32.AND P2, PT, R5, UR10, PT ;  /* 0x0000000a05007c0c */ /* 0x000fe4000bf46070 */
[C---:B------:R-:W-:Y:S01]  /*02e0*/  LEA.HI.X.SX32 R5, R8.reuse, UR13, 0x1, P1 ;  /* 0x0000000d08057c11 */ /* 0x040fe200088f0eff */
[----:B------:R-:W-:Y:S01]  /*02f0*/  VIADD R8, R8, 0x7 ;  /* 0x0000000708087836 */ /* 0x000fe20000000000 */
[----:B------:R-:W-:Y:S01]  /*0300*/  ISETP.GE.U32.AND P1, PT, R7, UR10, PT ;  /* 0x0000000a07007c0c */ /* 0x000fe2000bf26070 */
[----:B------:R-:W-:-:S12]  /*0310*/  @P0 BRA `(.L_x_4) ;  /* 0x00000000002c0947 */ /* 0x000fd80003800000 */
[----:B------:R-:W2:Y:S02]  /*0320*/  LDG.E.U8 R7, desc[UR8][R4.64] ;  /* 0x0000000804077981 */ /* 0x000ea4000c1e1100 */
[----:B--2---:R-:W-:-:S04]  /*0330*/  ISETP.LT.AND P0, PT, R7, UR5, PT ;  /* 0x0000000507007c0c */ /* 0x004fc8000bf01270 */
[----:B----4-:R-:W-:-:S13]  /*0340*/  ISETP.LT.OR P0, PT, R7, R2, !P0 ;  /* 0x000000020700720c */ /* 0x010fda0004701670 */
[----:B------:R-:W-:Y:S05]  /*0350*/  @P0 BRA `(.L_x_4) ;  /* 0x00000000001c0947 */ /* 0x000fea0003800000 */
[----:B------:R-:W0:Y:S01]  /*0360*/  S2UR UR7, SR_CgaCtaId ;  /* 0x00000000000779c3 */ /* 0x000e220000008800 */
[----:B------:R-:W-:Y:S01]  /*0370*/  IMAD.IADD R7, R7, 0x1, -R2 ;  /* 0x0000000107077824 */ /* 0x000fe200078e0a02 */
[----:B------:R-:W-:-:S03]  /*0380*/  UMOV UR6, 0x400 ;  /* 0x0000040000067882 */ /* 0x000fc60000000000 */
[----:B------:R-:W-:Y:S01]  /*0390*/  IMAD R7, R7, 0x20, R6 ;  /* 0x0000002007077824 */ /* 0x000fe200078e0206 */
[----:B0-----:R-:W-:-:S06]  /*03a0*/  ULEA UR6, UR7, UR6, 0x18 ;  /* 0x0000000607067291 */ /* 0x001fcc000f8ec0ff */
[----:B------:R-:W-:-:S05]  /*03b0*/  LEA R7, R7, UR6, 0x2 ;  /* 0x0000000607077c11 */ /* 0x000fca000f8e10ff */
[----:B------:R0:W-:Y:S02]  /*03c0*/  ATOMS.POPC.INC.32 RZ, [R7+URZ] ;  /* 0x0000000007ff7f8c */ /* 0x0001e4000d8000ff */
.L_x_4:
[----:B------:R-:W-:Y:S05]  /*03d0*/  BSYNC.RECONVERGENT B0 ;  /* 0x0000000000007941 */ /* 0x000fea0003800200 */
.L_x_3:
[----:B------:R-:W-:Y:S01]  /*03e0*/  UISETP.NE.AND UP0, UPT, UR4, 0x80, UPT ;  /* 0x000000800400788c */ /* 0x000fe2000bf05270 */
[----:B------:R-:W-:Y:S01]  /*03f0*/  BSSY.RECONVERGENT B0, `(.L_x_5) ;  /* 0x000000e000007945 */ /* 0x000fe20003800200 */
[----:B------:R-:W-:-:S03]  /*0400*/  ISETP.GE.U32.AND P0, PT, R8, UR10, PT ;  /* 0x0000000a08007c0c */ /* 0x000fc6000bf06070 */
[----:B------:R-:W-:Y:S10]  /*0410*/  @P6 BRA `(.L_x_6) ;  /* 0x00000000002c6947 */ /* 0x000ff40003800000 */
[----:B0-----:R-:W2:Y:S02]  /*0420*/  LDG.E.U8 R7, desc[UR8][R4.64+0x1] ;  /* 0x0000010804077981 */ /* 0x001ea4000c1e1100 */
        /* <DEDUP_REMOVED lines=10> */
.L_x_6:
[----:B------:R-:W-:Y:S05]  /*04d0*/  BSYNC.RECONVERGENT B0 ;  /* 0x0000000000007941 */ /* 0x000fea0003800200 */
.L_x_5:
[----:B------:R-:W-:Y:S04]  /*04e0*/  BSSY.RECONVERGENT B0, `(.L_x_7) ;  /* 0x000000d000007945 */ /* 0x000fe80003800200 */
[----:B------:R-:W-:Y:S05]  /*04f0*/  @P5 BRA `(.L_x_8) ;  /* 0x00000000002c5947 */ /* 0x000fea0003800000 */
[----:B01----:R-:W2:Y:S02]  /*0500*/  LDG.E.U8 R7, desc[UR8][R4.64+0x2] ;  /* 0x0000020804077981 */ /* 0x003ea4000c1e1100 */
        /* <DEDUP_REMOVED lines=10> */
.L_x_8:
[----:B------:R-:W-:Y:S05]  /*05b0*/  BSYNC.RECONVERGENT B0 ;  /* 0x0000000000007941 */ /* 0x000fea0003800200 */
.L_x_7:
[----:B------:R-:W-:Y:S04]  /*05c0*/  BSSY.RECONVERGENT B0, `(.L_x_9) ;  /* 0x000000d000007945 */ /* 0x000fe80003800200 */
[----:B------:R-:W-:Y:S05]  /*05d0*/  @P4 BRA `(.L_x_10) ;  /* 0x00000000002c4947 */ /* 0x000fea0003800000 */
[----:B012---:R-:W2:Y:S02]  /*05e0*/  LDG.E.U8 R7, desc[UR8][R4.64+0x3] ;  /* 0x0000030804077981 */ /* 0x007ea4000c1e1100 */
        /* <DEDUP_REMOVED lines=10> */
.L_x_10:
[----:B------:R-:W-:Y:S05]  /*0690*/  BSYNC.RECONVERGENT B0 ;  /* 0x0000000000007941 */ /* 0x000fea0003800200 */
.L_x_9:
[----:B------:R-:W-:Y:S04]  /*06a0*/  BSSY.RECONVERGENT B0, `(.L_x_11) ;  /* 0x000000d000007945 */ /* 0x000fe80003800200 */
[----:B------:R-:W-:Y:S05]  /*06b0*/  @P3 BRA `(.L_x_12) ;  /* 0x00000000002c3947 */ /* 0x000fea0003800000 */
[----:B0123--:R-:W2:Y:S02]  /*06c0*/  LDG.E.U8 R7, desc[UR8][R4.64+0x4] ;  /* 0x0000040804077981 */ /* 0x00fea4000c1e1100 */
        /* <DEDUP_REMOVED lines=10> */
.L_x_12:
[----:B------:R-:W-:Y:S05]  /*0770*/  BSYNC.RECONVERGENT B0 ;  /* 0x0000000000007941 */ /* 0x000fea0003800200 */
.L_x_11:
        /* <DEDUP_REMOVED lines=13> */
.L_x_14:
[----:B------:R-:W-:Y:S05]  /*0850*/  BSYNC.RECONVERGENT B0 ;  /* 0x0000000000007941 */ /* 0x000fea0003800200 */
.L_x_13:
        /* <DEDUP_REMOVED lines=13> */
.L_x_16:
[----:B------:R-:W-:Y:S05]  /*0930*/  BSYNC.RECONVERGENT B0 ;  /* 0x0000000000007941 */ /* 0x000fea0003800200 */
.L_x_15:
[----:B------:R-:W-:Y:S04]  /*0940*/  BSSY.RECONVERGENT B0, `(.L_x_17) ;  /* 0x000000d000007945 */ /* 0x000fe80003800200 */
[----:B------:R-:W-:Y:S05]  /*0950*/  @P0 BRA `(.L_x_18) ;  /* 0x00000000002c0947 */ /* 0x000fea0003800000 */
[----:B------:R-:W5:Y:S02]  /*0960*/  LDG.E.U8 R5, desc[UR8][R4.64+0x7] ;  /* 0x0000070804057981 */ /* 0x000f64000c1e1100 */
[----:B-----5:R-:W-:-:S04]  /*0970*/  ISETP.LT.AND P0, PT, R5, UR5, PT ;  /* 0x0000000505007c0c */ /* 0x020fc8000bf01270 */
[----:B----4-:R-:W-:-:S13]  /*0980*/  ISETP.LT.OR P0, PT, R5, R2, !P0 ;  /* 0x000000020500720c */ /* 0x010fda0004701670 */
[----:B------:R-:W-:Y:S05]  /*0990*/  @P0 BRA `(.L_x_18) ;  /* 0x00000000001c0947 */ /* 0x000fea0003800000 */
[----:B------:R-:W4:Y:S01]  /*09a0*/  S2UR UR7, SR_CgaCtaId ;  /* 0x00000000000779c3 */ /* 0x000f220000008800 */
[----:B------:R-:W-:Y:S01]  /*09b0*/  IMAD.IADD R5, R5, 0x1, -R2 ;  /* 0x0000000105057824 */ /* 0x000fe200078e0a02 */
[----:B------:R-:W-:-:S03]  /*09c0*/  UMOV UR6, 0x400 ;  /* 0x0000040000067882 */ /* 0x000fc60000000000 */
[----:B------:R-:W-:Y:S01]  /*09d0*/  IMAD R4, R5, 0x20, R6 ;  /* 0x0000002005047824 */ /* 0x000fe200078e0206 */
[----:B----4-:R-:W-:-:S06]  /*09e0*/  ULEA UR6, UR7, UR6, 0x18 ;  /* 0x0000000607067291 */ /* 0x010fcc000f8ec0ff */
[----:B------:R-:W-:-:S05]  /*09f0*/  LEA R4, R4, UR6, 0x2 ;  /* 0x0000000604047c11 */ /* 0x000fca000f8e10ff */
[----:B------:R4:W-:Y:S02]  /*0a00*/  ATOMS.POPC.INC.32 RZ, [R4+URZ] ;  /* 0x0000000004ff7f8c */ /* 0x0009e4000d8000ff */
.L_x_18:
[----:B------:R-:W-:Y:S05]  /*0a10*/  BSYNC.RECONVERGENT B0 ;  /* 0x0000000000007941 */ /* 0x000fea0003800200 */
.L_x_17:
[----:B------:R-:W-:Y:S05]  /*0a20*/  BRA.U UP0, `(.L_x_19) ;  /* 0xfffffff500ec7547 */ /* 0x000fea000b83ffff */
[----:B------:R-:W5:Y:S01]  /*0a30*/  LDCU UR6, c[0x0][0x398] ;  /* 0x00007300ff0677ac */ /* 0x000f620008000800 */
[----:B------:R-:W-:Y:S01]  /*0a40*/  BAR.SYNC.DEFER_BLOCKING 0x0 ;  /* 0x0000000000007b1d */ /* 0x000fe20000010000 */
[----:B-----5:R-:W-:-:S13]  /*0a50*/  ISETP.GE.AND P0, PT, R3, UR6, PT ;  /* 0x0000000603007c0c */ /* 0x020fda000bf06270 */
[----:B------:R-:W-:Y:S05]  /*0a60*/  @P0 EXIT ;  /* 0x000000000000094d */ /* 0x000fea0003800000 */
[----:B------:R-:W5:Y:S01]  /*0a70*/  S2UR UR5, SR_CgaCtaId ;  /* 0x00000000000579c3 */ /* 0x000f620000008800 */
[----:B------:R-:W-:-:S07]  /*0a80*/  UMOV UR4, 0x400 ;  /* 0x0000040000047882 */ /* 0x000fce0000000000 */
[----:B------:R-:W0:Y:S01]  /*0a90*/  LDC.64 R28, c[0x0][0x388] ;  /* 0x0000e200ff1c7b82 */ /* 0x000e220000000a00 */
[----:B-----5:R-:W-:-:S12]  /*0aa0*/  ULEA UR4, UR5, UR4, 0x18 ;  /* 0x0000000405047291 */ /* 0x020fd8000f8ec0ff */
.L_x_20:
[----:B----4-:R-:W-:-:S05]  /*0ab0*/  LEA R2, R3, UR4, 0x7 ;  /* 0x0000000403027c11 */ /* 0x010fca000f8e38ff */
[----:B------:R-:W4:Y:S04]  /*0ac0*/  LDS.128 R16, [R2] ;  /* 0x0000000002107984 */ /* 0x000f280000000c00 */
[----:B------:R-:W5:Y:S04]  /*0ad0*/  LDS.128 R20, [R2+0x10] ;  /* 0x0000100002147984 */ /* 0x000f680000000c00 */
[----:B0123--:R-:W0:Y:S04]  /*0ae0*/  LDS.128 R4, [R2+0x20] ;  /* 0x0000200002047984 */ /* 0x00fe280000000c00 */
[----:B------:R-:W1:Y:S04]  /*0af0*/  LDS.128 R8, [R2+0x30] ;  /* 0x0000300002087984 */ /* 0x000e680000000c00 */
[----:B------:R-:W2:Y:S04]  /*0b00*/  LDS.128 R12, [R2+0x40] ;  /* 0x00004000020c7984 */ /* 0x000ea80000000c00 */
[----:B------:R-:W-:Y:S01]  /*0b10*/  LDS.128 R24, [R2+0x70] ;  /* 0x0000700002187984 */ /* 0x000fe20000000c00 */
[----:B----4-:R-:W-:-:S04]  /*0b20*/  IADD3 R16, PT, PT, R18, R17, R16 ;  /* 0x0000001112107210 */ /* 0x010fc80007ffe010 */
[----:B-----5:R-:W-:Y:S02]  /*0b30*/  IADD3 R20, PT, PT, R20, R19, R16 ;  /* 0x0000001314147210 */ /* 0x020fe40007ffe010 */
[----:B------:R-:W3:Y:S02]  /*0b40*/  LDS.128 R16, [R2+0x50] ;  /* 0x0000500002107984 */ /* 0x000ee40000000c00 */
[----:B------:R-:W-:-:S04]  /*0b50*/  IADD3 R20, PT, PT, R22, R21, R20 ;  /* 0x0000001516147210 */ /* 0x000fc80007ffe014 */
[----:B0-----:R-:W-:Y:S02]  /*0b60*/  IADD3 R4, PT, PT, R4, R23, R20 ;  /* 0x0000001704047210 */ /* 0x001fe40007ffe014 */
[----:B------:R-:W0:Y:S02]  /*0b70*/  LDS.128 R20, [R2+0x60] ;  /* 0x0000600002147984 */ /* 0x000e240000000c00 */
[----:B------:R-:W-:-:S04]  /*0b80*/  IADD3 R4, PT, PT, R6, R5, R4 ;  /* 0x0000000506047210 */ /* 0x000fc80007ffe004 */
[----:B-1----:R-:W-:-:S04]  /*0b90*/  IADD3 R4, PT, PT, R8, R7, R4 ;  /* 0x0000000708047210 */ /* 0x002fc80007ffe004 */
[----:B------:R-:W-:-:S04]  /*0ba0*/  IADD3 R4, PT, PT, R10, R9, R4 ;  /* 0x000000090a047210 */ /* 0x000fc80007ffe004 */
[----:B--2---:R-:W-:-:S04]  /*0bb0*/  IADD3 R4, PT, PT, R12, R11, R4 ;  /* 0x0000000b0c047210 */ /* 0x004fc80007ffe004 */
[----:B------:R-:W-:-:S04]  /*0bc0*/  IADD3 R4, PT, PT, R14, R13, R4 ;  /* 0x0000000d0e047210 */ /* 0x000fc80007ffe004 */
[----:B---3--:R-:W-:-:S04]  /*0bd0*/  IADD3 R4, PT, PT, R16, R15, R4 ;  /* 0x0000000f10047210 */ /* 0x008fc80007ffe004 */
[----:B------:R-:W-:-:S04]  /*0be0*/  IADD3 R4, PT, PT, R18, R17, R4 ;  /* 0x0000001112047210 */ /* 0x000fc80007ffe004 */
[----:B0-----:R-:W-:-:S04]  /*0bf0*/  IADD3 R4, PT, PT, R20, R19, R4 ;  /* 0x0000001314047210 */ /* 0x001fc80007ffe004 */
[----:B------:R-:W-:-:S04]  /*0c00*/  IADD3 R4, PT, PT, R22, R21, R4 ;  /* 0x0000001516047210 */ /* 0x000fc80007ffe004 */
[----:B------:R-:W-:-:S04]  /*0c10*/  IADD3 R4, PT, PT, R24, R23, R4 ;  /* 0x0000001718047210 */ /* 0x000fc80007ffe004 */
[----:B------:R-:W-:Y:S01]  /*0c20*/  IADD3 R26, PT, PT, R26, R25, R4 ;  /* 0x000000191a1a7210 */ /* 0x000fe20007ffe004 */
[----:B------:R-:W-:-:S04]  /*0c30*/  IMAD.WIDE R4, R3, 0x4, R28 ;  /* 0x0000000403047825 */ /* 0x000fc800078e021c */
[----:B------:R-:W-:Y:S02]  /*0c40*/  IMAD.IADD R3, R0, 0x1, R3 ;  /* 0x0000000100037824 */ /* 0x000fe400078e0203 */
[----:B------:R-:W-:-:S03]  /*0c50*/  IMAD.IADD R27, R27, 0x1, R26 ;  /* 0x000000011b1b7824 */ /* 0x000fc600078e021a */
[----:B------:R-:W-:Y:S02]  /*0c60*/  ISETP.GE.AND P0, PT, R3, UR6, PT ;  /* 0x0000000603007c0c */ /* 0x000fe4000bf06270 */
[----:B------:R0:W-:Y:S11]  /*0c70*/  REDG.E.ADD.STRONG.GPU desc[UR8][R4.64], R27 ;  /* 0x0000001b0400798e */ /* 0x0001f6000c12e108 */
[----:B------:R-:W-:Y:S05]  /*0c80*/  @!P0 BRA `(.L_x_20) ;  /* 0xfffffffc00888947 */ /* 0x000fea000383ffff */
[----:B------:R-:W-:Y:S05]  /*0c90*/  EXIT ;  /* 0x000000000000794d */ /* 0x000fea0003800000 */
.L_x_21:
[----:B------:R-:W-:-:S00]  /*0ca0*/  BRA `(.L_x_21) ;  /* 0xfffffffc00fc7947 */ /* 0x000fc0000383ffff */
[----:B------:R-:W-:-:S00]  /*0cb0*/  NOP ;  /* 0x0000000000007918 */ /* 0x000fc00000000000 */
        /* <DEDUP_REMOVED lines=12> */
.L_x_22:


//--------------------- .nv.shared._Z15histogramKernelPKcPjjii --------------------------
	.section	.nv.shared._Z15histogramKernelPKcPjjii,"aw",@nobits
	.sectionflags	@""
	.align	16
	.zero		1024


//--------------------- .nv.shared.reserved.0     --------------------------
	.section	.nv.shared.reserved.0,"aw",@nobits
	.weak		__nv_reservedSMEM_offset_0_alias
	.size		__nv_reservedSMEM_offset_0_alias, 0, 64
	.other		__nv_reservedSMEM_offset_0_alias,@"STO_CUDA_RESERVED_SHARED STV_DEFAULT"
__nv_reservedSMEM_offset_0_alias:
	.zero		0
	.zero		64


//--------------------- .nv.constant0._Z15histogramKernelPKcPjjii --------------------------
	.section	.nv.constant0._Z15histogramKernelPKcPjjii,"a",@progbits
	.sectionflags	@""
	.align	4
.nv.constant0._Z15histogramKernelPKcPjjii:
	.zero		924


//--------------------- SYMBOLS --------------------------

	.type		.nv.reservedSmem.offset0,@object
	.size		.nv.reservedSmem.offset0,0x4
	.type		.nv.reservedSmem.cap,@object
	.size		.nv.reservedSmem.cap,0x4
